	.headerflags	@"EF_CUDA_TEXMODE_UNIFIED EF_CUDA_64BIT_ADDRESS EF_CUDA_SM86 EF_CUDA_VIRTUAL_SM(EF_CUDA_SM86)"
	.elftype	@"ET_EXEC"


//--------------------- .nv.info                  --------------------------
	.section	.nv.info,"",@"SHT_CUDA_INFO"
	.align	4


	//----- nvinfo : EIATTR_REGCOUNT
	.align		4
        /*0000*/ 	.byte	0x04, 0x2f
        /*0002*/ 	.short	(.L_3 - .L_2)
	.align		4
.L_2:
        /*0004*/ 	.word	index@(l2norm_fwd_kernel)
        /*0008*/ 	.word	0x0000003b


	//----- nvinfo : EIATTR_MAX_STACK_SIZE
	.align		4
.L_3:
        /*000c*/ 	.byte	0x04, 0x23
        /*000e*/ 	.short	(.L_5 - .L_4)
	.align		4
.L_4:
        /*0010*/ 	.word	index@(l2norm_fwd_kernel)
        /*0014*/ 	.word	0x00000000


	//----- nvinfo : EIATTR_MIN_STACK_SIZE
	.align		4
.L_5:
        /*0018*/ 	.byte	0x04, 0x12
        /*001a*/ 	.short	(.L_7 - .L_6)
	.align		4
.L_6:
        /*001c*/ 	.word	index@(l2norm_fwd_kernel)
        /*0020*/ 	.word	0x00000000


	//----- nvinfo : EIATTR_FRAME_SIZE
	.align		4
.L_7:
        /*0024*/ 	.byte	0x04, 0x11
        /*0026*/ 	.short	(.L_9 - .L_8)
	.align		4
.L_8:
        /*0028*/ 	.word	index@(l2norm_fwd_kernel)
        /*002c*/ 	.word	0x00000000
.L_9:


//--------------------- .nv.info.l2norm_fwd_kernel --------------------------
	.section	.nv.info.l2norm_fwd_kernel,"",@"SHT_CUDA_INFO"
	.align	4


	//----- nvinfo : EIATTR_CUDA_API_VERSION
	.align		4
        /*0000*/ 	.byte	0x04, 0x37
        /*0002*/ 	.short	(.L_11 - .L_10)
.L_10:
        /*0004*/ 	.word	0x0000007b


	//----- nvinfo : EIATTR_SW2861232_WAR
	.align		4
.L_11:
        /*0008*/ 	.byte	0x01, 0x35
	.zero		2


	//----- nvinfo : EIATTR_PARAM_CBANK
	.align		4
        /*000c*/ 	.byte	0x04, 0x0a
        /*000e*/ 	.short	(.L_13 - .L_12)
	.align		4
.L_12:
        /*0010*/ 	.word	index@(.nv.constant0.l2norm_fwd_kernel)
        /*0014*/ 	.short	0x0160
        /*0016*/ 	.short	0x001c


	//----- nvinfo : EIATTR_CBANK_PARAM_SIZE
	.align		4
.L_13:
        /*0018*/ 	.byte	0x03, 0x19
        /*001a*/ 	.short	0x001c


	//----- nvinfo : EIATTR_KPARAM_INFO
	.align		4
        /*001c*/ 	.byte	0x04, 0x17
        /*001e*/ 	.short	(.L_15 - .L_14)
.L_14:
        /*0020*/ 	.word	0x00000000
        /*0024*/ 	.short	0x0003
        /*0026*/ 	.short	0x0018
        /*0028*/ 	.byte	0x00, 0xf0, 0x11, 0x00


	//----- nvinfo : EIATTR_KPARAM_INFO
	.align		4
.L_15:
        /*002c*/ 	.byte	0x04, 0x17
        /*002e*/ 	.short	(.L_17 - .L_16)
.L_16:
        /*0030*/ 	.word	0x00000000
        /*0034*/ 	.short	0x0002
        /*0036*/ 	.short	0x0010
        /*0038*/ 	.byte	0x00, 0xf0, 0x21, 0x00


	//----- nvinfo : EIATTR_KPARAM_INFO
	.align		4
.L_17:
        /*003c*/ 	.byte	0x04, 0x17
        /*003e*/ 	.short	(.L_19 - .L_18)
.L_18:
        /*0040*/ 	.word	0x00000000
        /*0044*/ 	.short	0x0001
        /*0046*/ 	.short	0x0008
        /*0048*/ 	.byte	0x00, 0xf0, 0x21, 0x00


	//----- nvinfo : EIATTR_KPARAM_INFO
	.align		4
.L_19:
        /*004c*/ 	.byte	0x04, 0x17
        /*004e*/ 	.short	(.L_21 - .L_20)
.L_20:
        /*0050*/ 	.word	0x00000000
        /*0054*/ 	.short	0x0000
        /*0056*/ 	.short	0x0000
        /*0058*/ 	.byte	0x00, 0xf0, 0x21, 0x00


	//----- nvinfo : EIATTR_MAXREG_COUNT
	.align		4
.L_21:
        /*005c*/ 	.byte	0x03, 0x1b
        /*005e*/ 	.short	0x00ff


	//----- nvinfo : EIATTR_COOP_GROUP_MASK_REGIDS
	.align		4
        /*0060*/ 	.byte	0x04, 0x29
        /*0062*/ 	.short	(.L_23 - .L_22)


	//   ....[0]....
.L_22:
        /*0064*/ 	.word	0xffffffff


	//   ....[1]....
        /*0068*/ 	.word	0xffffffff


	//   ....[2]....
        /*006c*/ 	.word	0xffffffff


	//   ....[3]....
        /*0070*/ 	.word	0xffffffff


	//   ....[4]....
        /*0074*/ 	.word	0xffffffff


	//   ....[5]....
        /*0078*/ 	.word	0xffffffff


	//   ....[6]....
        /*007c*/ 	.word	0xffffffff


	//   ....[7]....
        /*0080*/ 	.word	0xffffffff


	//   ....[8]....
        /*0084*/ 	.word	0xffffffff


	//   ....[9]....
        /*0088*/ 	.word	0xffffffff


	//   ....[10]....
        /*008c*/ 	.word	0xffffffff


	//   ....[11]....
        /*0090*/ 	.word	0xffffffff


	//   ....[12]....
        /*0094*/ 	.word	0xffffffff


	//   ....[13]....
        /*0098*/ 	.word	0xffffffff


	//   ....[14]....
        /*009c*/ 	.word	0xffffffff


	//   ....[15]....
        /*00a0*/ 	.word	0xffffffff


	//----- nvinfo : EIATTR_COOP_GROUP_INSTR_OFFSETS
	.align		4
.L_23:
        /*00a4*/ 	.byte	0x04, 0x28
        /*00a6*/ 	.short	(.L_25 - .L_24)


	//   ....[0]....
.L_24:
        /*00a8*/ 	.word	0x00000660


	//   ....[1]....
        /*00ac*/ 	.word	0x00000740


	//   ....[2]....
        /*00b0*/ 	.word	0x000007b0


	//   ....[3]....
        /*00b4*/ 	.word	0x000007f0


	//   ....[4]....
        /*00b8*/ 	.word	0x00000800


	//   ....[5]....
        /*00bc*/ 	.word	0x00000820


	//   ....[6]....
        /*00c0*/ 	.word	0x00000840


	//   ....[7]....
        /*00c4*/ 	.word	0x00000870


	//   ....[8]....
        /*00c8*/ 	.word	0x00000880


	//   ....[9]....
        /*00cc*/ 	.word	0x000008a0


	//   ....[10]....
        /*00d0*/ 	.word	0x000008c0


	//   ....[11]....
        /*00d4*/ 	.word	0x000008f0


	//   ....[12]....
        /*00d8*/ 	.word	0x00000900


	//   ....[13]....
        /*00dc*/ 	.word	0x00000920


	//   ....[14]....
        /*00e0*/ 	.word	0x00000940


	//   ....[15]....
        /*00e4*/ 	.word	0x00000980


	//----- nvinfo : EIATTR_EXIT_INSTR_OFFSETS
	.align		4
.L_25:
        /*00e8*/ 	.byte	0x04, 0x1c
        /*00ea*/ 	.short	(.L_27 - .L_26)


	//   ....[0]....
.L_26:
        /*00ec*/ 	.word	0x000010c0


	//   ....[1]....
        /*00f0*/ 	.word	0x00001120


	//----- nvinfo : EIATTR_MAX_THREADS
	.align		4
.L_27:
        /*00f4*/ 	.byte	0x04, 0x05
        /*00f6*/ 	.short	(.L_29 - .L_28)
.L_28:
        /*00f8*/ 	.word	0x00000020
        /*00fc*/ 	.word	0x00000001
        /*0100*/ 	.word	0x00000001
.L_29:


//--------------------- .nv.rel.action            --------------------------
	.section	.nv.rel.action,"",@"SHT_CUDA_RELOCINFO"
	.align	8
	.sectionentsize	8
        /*0000*/ 	.byte	0x73, 0x00, 0x00, 0x00, 0x00, 0x00, 0x00, 0x00, 0x00, 0x00, 0x00, 0x11, 0x25, 0x00, 0x05, 0x36


//--------------------- .nv.constant0.l2norm_fwd_kernel --------------------------
	.section	.nv.constant0.l2norm_fwd_kernel,"a",@progbits
	.align	4
.nv.constant0.l2norm_fwd_kernel:
	.zero		380


//--------------------- .text.l2norm_fwd_kernel   --------------------------
	.section	.text.l2norm_fwd_kernel,"ax",@progbits
	.sectionflags	@"SHF_BARRIERS=1"
	.sectioninfo	@"SHI_REGISTERS=59"
	.align	128
        .global         l2norm_fwd_kernel
        .type           l2norm_fwd_kernel,@function
        .size           l2norm_fwd_kernel,(.L_x_1 - l2norm_fwd_kernel)
        .other          l2norm_fwd_kernel,@"STO_CUDA_ENTRY STV_DEFAULT"
l2norm_fwd_kernel:
.text.l2norm_fwd_kernel:
[----:B------:R-:W-:-:S02]  /*0000*/  MOV R1, c[0x0][0x28] ;  /* 0x00000a0000017a02 */ /* 0x000fc40000000f00 */
[----:B------:R-:W0:Y:S01]  /*0010*/  S2R R2, SR_TID.X ;  /* 0x0000000000027919 */ /* 0x000e220000002100 */
[----:B------:R-:W-:Y:S01]  /*0020*/  CS2R R28, SRZ ;  /* 0x00000000001c7805 */ /* 0x000fe2000001ff00 */
[----:B------:R-:W-:Y:S01]  /*0030*/  CS2R R30, SRZ ;  /* 0x00000000001e7805 */ /* 0x000fe2000001ff00 */
[----:B------:R-:W-:Y:S01]  /*0040*/  ULDC.64 UR4, c[0x0][0x118] ;  /* 0x0000460000047ab9 */ /* 0x000fe20000000a00 */
[----:B------:R-:W1:Y:S01]  /*0050*/  S2R R23, SR_CTAID.X ;  /* 0x0000000000177919 */ /* 0x000e620000002500 */
[----:B------:R-:W-:Y:S01]  /*0060*/  CS2R R12, SRZ ;  /* 0x00000000000c7805 */ /* 0x000fe2000001ff00 */
[----:B------:R-:W-:Y:S01]  /*0070*/  CS2R R14, SRZ ;  /* 0x00000000000e7805 */ /* 0x000fe2000001ff00 */
[----:B0-----:R-:W-:Y:S02]  /*0080*/  SHF.R.U32.HI R16, RZ, 0x4, R2 ;  /* 0x00000004ff107819 */ /* 0x001fe40000011602 */
[----:B------:R-:W-:Y:S02]  /*0090*/  SHF.L.U32 R0, R2, 0x3, RZ ;  /* 0x0000000302007819 */ /* 0x000fe400000006ff */
[----:B-1----:R-:W-:-:S02]  /*00a0*/  SHF.L.U32 R23, R23, 0x3, RZ ;  /* 0x0000000317177819 */ /* 0x002fc400000006ff */
[----:B------:R-:W-:Y:S02]  /*00b0*/  SGXT.U32 R16, R16, 0x1 ;  /* 0x000000011010781a */ /* 0x000fe40000000000 */
[----:B------:R-:W-:Y:S02]  /*00c0*/  LOP3.LUT R8, R0, 0x78, RZ, 0xc0, !PT ;  /* 0x0000007800087812 */ /* 0x000fe400078ec0ff */
[----:B------:R-:W-:Y:S02]  /*00d0*/  LOP3.LUT R21, R23, R16, RZ, 0xfc, !PT ;  /* 0x0000001017157212 */ /* 0x000fe400078efcff */
[----:B------:R-:W-:Y:S01]  /*00e0*/  SHF.R.S32.HI R0, RZ, 0x1f, R23 ;  /* 0x0000001fff007819 */ /* 0x000fe20000011417 */
[----:B------:R-:W-:Y:S01]  /*00f0*/  IMAD.WIDE.U32 R8, R8, 0x2, RZ ;  /* 0x0000000208087825 */ /* 0x000fe200078e00ff */
[C---:B------:R-:W-:Y:S02]  /*0100*/  ISETP.GE.U32.AND P3, PT, R21.reuse, 0xfa0, PT ;  /* 0x00000fa01500780c */ /* 0x040fe40003f66070 */
[----:B------:R-:W-:-:S02]  /*0110*/  SHF.L.U32 R5, R21, 0x8, RZ ;  /* 0x0000000815057819 */ /* 0x000fc400000006ff */
[----:B------:R-:W-:Y:S02]  /*0120*/  LOP3.LUT R3, R23, 0x2, R16, 0xfe, !PT ;  /* 0x0000000217037812 */ /* 0x000fe400078efe10 */
[----:B------:R-:W-:Y:S02]  /*0130*/  SHF.L.U64.HI R21, R21, 0x8, R0 ;  /* 0x0000000815157819 */ /* 0x000fe40000010200 */
[----:B------:R-:W-:Y:S02]  /*0140*/  LOP3.LUT R22, R5, R8, RZ, 0xfc, !PT ;  /* 0x0000000805167212 */ /* 0x000fe400078efcff */
[----:B------:R-:W-:Y:S02]  /*0150*/  ISETP.GE.U32.AND.EX P3, PT, R0, RZ, PT, P3 ;  /* 0x000000ff0000720c */ /* 0x000fe40003f66130 */
[----:B------:R-:W-:Y:S02]  /*0160*/  SHF.L.U32 R17, R3, 0x8, RZ ;  /* 0x0000000803117819 */ /* 0x000fe400000006ff */
[----:B------:R-:W-:-:S02]  /*0170*/  LOP3.LUT R21, R21, R9, RZ, 0xfc, !PT ;  /* 0x0000000915157212 */ /* 0x000fc400078efcff */
[----:B------:R-:W-:Y:S02]  /*0180*/  IADD3 R6, P0, R22, c[0x0][0x160], RZ ;  /* 0x0000580016067a10 */ /* 0x000fe40007f1e0ff */
[C---:B------:R-:W-:Y:S02]  /*0190*/  ISETP.GE.U32.AND P2, PT, R3.reuse, 0xfa0, PT ;  /* 0x00000fa00300780c */ /* 0x040fe40003f46070 */
[----:B------:R-:W-:Y:S02]  /*01a0*/  SHF.L.U64.HI R3, R3, 0x8, R0 ;  /* 0x0000000803037819 */ /* 0x000fe40000010200 */
[----:B------:R-:W-:Y:S02]  /*01b0*/  LOP3.LUT R17, R17, R8, RZ, 0xfc, !PT ;  /* 0x0000000811117212 */ /* 0x000fe400078efcff */
[----:B------:R-:W-:Y:S02]  /*01c0*/  IADD3.X R7, R21, c[0x0][0x164], RZ, P0, !PT ;  /* 0x0000590015077a10 */ /* 0x000fe400007fe4ff */
[----:B------:R-:W-:-:S02]  /*01d0*/  ISETP.GE.U32.AND.EX P2, PT, R0, RZ, PT, P2 ;  /* 0x000000ff0000720c */ /* 0x000fc40003f46120 */
[----:B------:R-:W-:Y:S01]  /*01e0*/  LOP3.LUT R3, R3, R9, RZ, 0xfc, !PT ;  /* 0x0000000903037212 */ /* 0x000fe200078efcff */
[----:B------:R0:W2:Y:S01]  /*01f0*/  @!P3 LDG.E.128 R28, [R6.64] ;  /* 0x00000004061cb981 */ /* 0x0000a2000c1e1d00 */
[----:B------:R-:W-:Y:S02]  /*0200*/  IADD3 R10, P1, R17, c[0x0][0x160], RZ ;  /* 0x00005800110a7a10 */ /* 0x000fe40007f3e0ff */
[----:B------:R-:W-:Y:S02]  /*0210*/  LOP3.LUT R25, R23, 0x4, R16, 0xfe, !PT ;  /* 0x0000000417197812 */ /* 0x000fe400078efe10 */
[----:B------:R-:W-:Y:S02]  /*0220*/  IADD3.X R11, R3, c[0x0][0x164], RZ, P1, !PT ;  /* 0x00005900030b7a10 */ /* 0x000fe40000ffe4ff */
[C---:B------:R-:W-:Y:S02]  /*0230*/  SHF.L.U32 R19, R25.reuse, 0x8, RZ ;  /* 0x0000000819137819 */ /* 0x040fe400000006ff */
[C---:B------:R-:W-:Y:S01]  /*0240*/  ISETP.GE.U32.AND P1, PT, R25.reuse, 0xfa0, PT ;  /* 0x00000fa01900780c */ /* 0x040fe20003f26070 */
[----:B------:R1:W3:Y:S01]  /*0250*/  @!P2 LDG.E.128 R12, [R10.64] ;  /* 0x000000040a0ca981 */ /* 0x0002e2000c1e1d00 */
[----:B------:R-:W-:-:S02]  /*0260*/  SHF.L.U64.HI R25, R25, 0x8, R0 ;  /* 0x0000000819197819 */ /* 0x000fc40000010200 */
[----:B------:R-:W-:Y:S02]  /*0270*/  LOP3.LUT R20, R19, R8, RZ, 0xfc, !PT ;  /* 0x0000000813147212 */ /* 0x000fe400078efcff */
[----:B------:R-:W-:Y:S02]  /*0280*/  ISETP.GE.U32.AND.EX P1, PT, R0, RZ, PT, P1 ;  /* 0x000000ff0000720c */ /* 0x000fe40003f26110 */
[----:B------:R-:W-:Y:S02]  /*0290*/  LOP3.LUT R27, R23, 0x6, R16, 0xfe, !PT ;  /* 0x00000006171b7812 */ /* 0x000fe400078efe10 */
[----:B------:R-:W-:Y:S02]  /*02a0*/  LOP3.LUT R16, R25, R9, RZ, 0xfc, !PT ;  /* 0x0000000919107212 */ /* 0x000fe400078efcff */
[----:B------:R-:W-:Y:S02]  /*02b0*/  IADD3 R32, P4, R20, c[0x0][0x160], RZ ;  /* 0x0000580014207a10 */ /* 0x000fe40007f9e0ff */
[----:B------:R-:W-:-:S02]  /*02c0*/  ISETP.GE.U32.AND P0, PT, R27, 0xfa0, PT ;  /* 0x00000fa01b00780c */ /* 0x000fc40003f06070 */
[C---:B------:R-:W-:Y:S01]  /*02d0*/  SHF.L.U32 R19, R27.reuse, 0x8, RZ ;  /* 0x000000081b137819 */ /* 0x040fe200000006ff */
[----:B------:R-:W-:Y:S01]  /*02e0*/  CS2R R4, SRZ ;  /* 0x0000000000047805 */ /* 0x000fe2000001ff00 */
[----:B0-----:R-:W-:Y:S01]  /*02f0*/  CS2R R6, SRZ ;  /* 0x0000000000067805 */ /* 0x001fe2000001ff00 */
[----:B------:R-:W-:Y:S02]  /*0300*/  IADD3.X R33, R16, c[0x0][0x164], RZ, P4, !PT ;  /* 0x0000590010217a10 */ /* 0x000fe400027fe4ff */
[----:B-1----:R-:W-:Y:S02]  /*0310*/  SHF.L.U64.HI R11, R27, 0x8, R0 ;  /* 0x000000081b0b7819 */ /* 0x002fe40000010200 */
[----:B------:R-:W-:Y:S01]  /*0320*/  LOP3.LUT R19, R19, R8, RZ, 0xfc, !PT ;  /* 0x0000000813137212 */ /* 0x000fe200078efcff */
[----:B------:R3:W4:Y:S01]  /*0330*/  @!P1 LDG.E.128 R4, [R32.64] ;  /* 0x0000000420049981 */ /* 0x000722000c1e1d00 */
[----:B------:R-:W-:Y:S02]  /*0340*/  ISETP.GE.U32.AND.EX P0, PT, R0, RZ, PT, P0 ;  /* 0x000000ff0000720c */ /* 0x000fe40003f06100 */
[----:B------:R-:W-:-:S02]  /*0350*/  LOP3.LUT R18, R11, R9, RZ, 0xfc, !PT ;  /* 0x000000090b127212 */ /* 0x000fc400078efcff */
[----:B------:R-:W-:Y:S01]  /*0360*/  IADD3 R34, P4, R19, c[0x0][0x160], RZ ;  /* 0x0000580013227a10 */ /* 0x000fe20007f9e0ff */
[----:B------:R-:W-:Y:S01]  /*0370*/  CS2R R8, SRZ ;  /* 0x0000000000087805 */ /* 0x000fe2000001ff00 */
[----:B------:R-:W-:Y:S02]  /*0380*/  CS2R R10, SRZ ;  /* 0x00000000000a7805 */ /* 0x000fe4000001ff00 */
[----:B------:R-:W-:-:S05]  /*0390*/  IADD3.X R35, R18, c[0x0][0x164], RZ, P4, !PT ;  /* 0x0000590012237a10 */ /* 0x000fca00027fe4ff */
[----:B------:R0:W5:Y:S01]  /*03a0*/  @!P0 LDG.E.128 R8, [R34.64] ;  /* 0x0000000422088981 */ /* 0x000162000c1e1d00 */
[--C-:B--2---:R-:W-:Y:S02]  /*03b0*/  HADD2.F32 R26, -RZ, R28.reuse.H1_H1 ;  /* 0x3000001cff1a7230 */ /* 0x104fe40000004100 */
[----:B------:R-:W-:-:S03]  /*03c0*/  HADD2.F32 R24, -RZ, R28.H0_H0 ;  /* 0x2000001cff187230 */ /* 0x000fc60000004100 */
[----:B------:R-:W-:Y:S01]  /*03d0*/  FMUL R37, R26, R26 ;  /* 0x0000001a1a257220 */ /* 0x000fe20000400000 */
[----:B------:R-:W-:-:S03]  /*03e0*/  HADD2.F32 R27, -RZ, R29.H0_H0 ;  /* 0x2000001dff1b7230 */ /* 0x000fc60000004100 */
[----:B------:R-:W-:Y:S01]  /*03f0*/  FFMA R40, R24, R24, R37 ;  /* 0x0000001818287223 */ /* 0x000fe20000000025 */
[--C-:B---3--:R-:W-:Y:S02]  /*0400*/  HADD2.F32 R32, -RZ, R12.reuse.H0_H0 ;  /* 0x2000000cff207230 */ /* 0x108fe40000004100 */
[----:B------:R-:W-:Y:S01]  /*0410*/  HADD2.F32 R25, -RZ, R29.H1_H1 ;  /* 0x3000001dff197230 */ /* 0x000fe20000004100 */
[----:B------:R-:W-:Y:S01]  /*0420*/  FFMA R40, R27, R27, R40 ;  /* 0x0000001b1b287223 */ /* 0x000fe20000000028 */
[----:B------:R-:W-:Y:S02]  /*0430*/  HADD2.F32 R12, -RZ, R12.H1_H1 ;  /* 0x3000000cff0c7230 */ /* 0x000fe40000004100 */
[--C-:B------:R-:W-:Y:S01]  /*0440*/  HADD2.F32 R29, -RZ, R30.reuse.H0_H0 ;  /* 0x2000001eff1d7230 */ /* 0x100fe20000004100 */
[----:B------:R-:W-:Y:S02]  /*0450*/  FFMA R40, R25, R25, R40 ;  /* 0x0000001919287223 */ /* 0x000fe40000000028 */
[----:B------:R-:W-:Y:S01]  /*0460*/  FMUL R41, R12, R12 ;  /* 0x0000000c0c297220 */ /* 0x000fe20000400000 */
[----:B------:R-:W-:Y:S01]  /*0470*/  HADD2.F32 R28, -RZ, R30.H1_H1 ;  /* 0x3000001eff1c7230 */ /* 0x000fe20000004100 */
[----:B------:R-:W-:Y:S01]  /*0480*/  FFMA R43, R29, R29, R40 ;  /* 0x0000001d1d2b7223 */ /* 0x000fe20000000028 */
[----:B0-----:R-:W-:Y:S01]  /*0490*/  HADD2.F32 R34, -RZ, R13.H0_H0 ;  /* 0x2000000dff227230 */ /* 0x001fe20000004100 */
[----:B------:R-:W-:Y:S01]  /*04a0*/  FFMA R45, R32, R32, R41 ;  /* 0x00000020202d7223 */ /* 0x000fe20000000029 */
[--C-:B------:R-:W-:Y:S01]  /*04b0*/  HADD2.F32 R30, -RZ, R31.reuse.H1_H1 ;  /* 0x3000001fff1e7230 */ /* 0x100fe20000004100 */
[----:B------:R-:W-:Y:S01]  /*04c0*/  FFMA R42, R28, R28, R43 ;  /* 0x0000001c1c2a7223 */ /* 0x000fe2000000002b */
[----:B------:R-:W-:Y:S01]  /*04d0*/  HADD2.F32 R31, -RZ, R31.H0_H0 ;  /* 0x2000001fff1f7230 */ /* 0x000fe20000004100 */
[----:B------:R-:W-:Y:S01]  /*04e0*/  FFMA R44, R34, R34, R45 ;  /* 0x00000022222c7223 */ /* 0x000fe2000000002d */
[----:B------:R-:W-:-:S02]  /*04f0*/  HADD2.F32 R33, -RZ, R13.H1_H1 ;  /* 0x3000000dff217230 */ /* 0x000fc40000004100 */
[--C-:B----4-:R-:W-:Y:S02]  /*0500*/  HADD2.F32 R38, -RZ, R4.reuse.H1_H1 ;  /* 0x30000004ff267230 */ /* 0x110fe40000004100 */
[----:B------:R-:W-:-:S03]  /*0510*/  HADD2.F32 R36, -RZ, R4.H0_H0 ;  /* 0x20000004ff247230 */ /* 0x000fc60000004100 */
[----:B------:R-:W-:Y:S01]  /*0520*/  FMUL R41, R38, R38 ;  /* 0x0000002626297220 */ /* 0x000fe20000400000 */
[--C-:B------:R-:W-:Y:S02]  /*0530*/  HADD2.F32 R13, -RZ, R14.reuse.H1_H1 ;  /* 0x3000000eff0d7230 */ /* 0x100fe40000004100 */
[--C-:B------:R-:W-:Y:S01]  /*0540*/  HADD2.F32 R37, -RZ, R5.reuse.H1_H1 ;  /* 0x30000005ff257230 */ /* 0x100fe20000004100 */
[----:B------:R-:W-:Y:S01]  /*0550*/  FFMA R46, R36, R36, R41 ;  /* 0x00000024242e7223 */ /* 0x000fe20000000029 */
[----:B------:R-:W-:Y:S01]  /*0560*/  HADD2.F32 R14, -RZ, R14.H0_H0 ;  /* 0x2000000eff0e7230 */ /* 0x000fe20000004100 */
[----:B------:R-:W-:Y:S01]  /*0570*/  FFMA R45, R33, R33, R44 ;  /* 0x00000021212d7223 */ /* 0x000fe2000000002c */
[----:B------:R-:W-:Y:S01]  /*0580*/  HADD2.F32 R5, -RZ, R5.H0_H0 ;  /* 0x20000005ff057230 */ /* 0x000fe20000004100 */
[----:B------:R-:W-:Y:S01]  /*0590*/  FFMA R43, R31, R31, R42 ;  /* 0x0000001f1f2b7223 */ /* 0x000fe2000000002a */
[--C-:B-----5:R-:W-:Y:S02]  /*05a0*/  HADD2.F32 R4, -RZ, R8.reuse.H0_H0 ;  /* 0x20000008ff047230 */ /* 0x120fe40000004100 */
[----:B------:R-:W-:Y:S01]  /*05b0*/  HADD2.F32 R8, -RZ, R8.H1_H1 ;  /* 0x30000008ff087230 */ /* 0x000fe20000004100 */
[----:B------:R-:W-:Y:S01]  /*05c0*/  FFMA R46, R5, R5, R46 ;  /* 0x00000005052e7223 */ /* 0x000fe2000000002e */
[----:B------:R-:W-:Y:S01]  /*05d0*/  FFMA R42, R14, R14, R45 ;  /* 0x0000000e0e2a7223 */ /* 0x000fe2000000002d */
[----:B------:R-:W-:Y:S01]  /*05e0*/  FFMA R44, R30, R30, R43 ;  /* 0x0000001e1e2c7223 */ /* 0x000fe2000000002b */
[--C-:B------:R-:W-:Y:S01]  /*05f0*/  HADD2.F32 R35, -RZ, R15.reuse.H1_H1 ;  /* 0x3000000fff237230 */ /* 0x100fe20000004100 */
[----:B------:R-:W-:Y:S01]  /*0600*/  FMUL R41, R8, R8 ;  /* 0x0000000808297220 */ /* 0x000fe20000400000 */
[--C-:B------:R-:W-:Y:S01]  /*0610*/  HADD2.F32 R39, -RZ, R6.reuse.H1_H1 ;  /* 0x30000006ff277230 */ /* 0x100fe20000004100 */
[----:B------:R-:W-:Y:S01]  /*0620*/  FFMA R45, R37, R37, R46 ;  /* 0x00000025252d7223 */ /* 0x000fe2000000002e */
[----:B------:R-:W-:Y:S01]  /*0630*/  HADD2.F32 R15, -RZ, R15.H0_H0 ;  /* 0x2000000fff0f7230 */ /* 0x000fe20000004100 */
[----:B------:R-:W-:Y:S01]  /*0640*/  FFMA R42, R13, R13, R42 ;  /* 0x0000000d0d2a7223 */ /* 0x000fe2000000002a */
[----:B------:R-:W-:Y:S01]  /*0650*/  HADD2.F32 R6, -RZ, R6.H0_H0 ;  /* 0x20000006ff067230 */ /* 0x000fe20000004100 */
[----:B------:R-:W0:Y:S01]  /*0660*/  SHFL.BFLY PT, R49, R44, 0x8, 0x1f ;  /* 0x0d001f002c317f89 */ /* 0x000e2200000e0000 */
[--C-:B------:R-:W-:Y:S01]  /*0670*/  HADD2.F32 R40, -RZ, R9.reuse.H1_H1 ;  /* 0x30000009ff287230 */ /* 0x100fe20000004100 */
[----:B------:R-:W-:Y:S01]  /*0680*/  FFMA R48, R4, R4, R41 ;  /* 0x0000000404307223 */ /* 0x000fe20000000029 */
[----:B------:R-:W-:Y:S01]  /*0690*/  HADD2.F32 R9, -RZ, R9.H0_H0 ;  /* 0x20000009ff097230 */ /* 0x000fe20000004100 */
[----:B------:R-:W-:Y:S01]  /*06a0*/  FFMA R46, R6, R6, R45 ;  /* 0x00000006062e7223 */ /* 0x000fe2000000002d */
[----:B------:R-:W-:Y:S01]  /*06b0*/  FFMA R42, R15, R15, R42 ;  /* 0x0000000f0f2a7223 */ /* 0x000fe2000000002a */
[----:B------:R-:W-:-:S02]  /*06c0*/  HADD2.F32 R41, -RZ, R7.H0_H0 ;  /* 0x20000007ff297230 */ /* 0x000fc40000004100 */
[----:B------:R-:W-:Y:S01]  /*06d0*/  FFMA R47, R9, R9, R48 ;  /* 0x00000009092f7223 */ /* 0x000fe20000000030 */
[----:B------:R-:W-:Y:S01]  /*06e0*/  FFMA R46, R39, R39, R46 ;  /* 0x00000027272e7223 */ /* 0x000fe2000000002e */
[----:B------:R-:W-:Y:S01]  /*06f0*/  FFMA R45, R35, R35, R42 ;  /* 0x00000023232d7223 */ /* 0x000fe2000000002a */
[----:B------:R-:W-:Y:S01]  /*0700*/  HADD2.F32 R43, -RZ, R7.H1_H1 ;  /* 0x30000007ff2b7230 */ /* 0x000fe20000004100 */
[----:B------:R-:W-:Y:S01]  /*0710*/  FFMA R42, R40, R40, R47 ;  /* 0x00000028282a7223 */ /* 0x000fe2000000002f */
[--C-:B------:R-:W-:Y:S01]  /*0720*/  HADD2.F32 R7, -RZ, R10.reuse.H0_H0 ;  /* 0x2000000aff077230 */ /* 0x100fe20000004100 */
[----:B------:R-:W-:Y:S01]  /*0730*/  FFMA R46, R41, R41, R46 ;  /* 0x00000029292e7223 */ /* 0x000fe2000000002e */
[----:B------:R-:W1:Y:S01]  /*0740*/  SHFL.BFLY PT, R50, R45, 0x8, 0x1f ;  /* 0x0d001f002d327f89 */ /* 0x000e6200000e0000 */
[----:B------:R-:W-:Y:S02]  /*0750*/  HADD2.F32 R10, -RZ, R10.H1_H1 ;  /* 0x3000000aff0a7230 */ /* 0x000fe40000004100 */
[----:B------:R-:W-:Y:S01]  /*0760*/  FFMA R47, R7, R7, R42 ;  /* 0x00000007072f7223 */ /* 0x000fe2000000002a */
[----:B------:R-:W-:Y:S01]  /*0770*/  FFMA R46, R43, R43, R46 ;  /* 0x0000002b2b2e7223 */ /* 0x000fe2000000002e */
[----:B------:R-:W-:-:S02]  /*0780*/  HADD2.F32 R42, -RZ, R11.H0_H0 ;  /* 0x2000000bff2a7230 */ /* 0x000fc40000004100 */
[----:B------:R-:W-:Y:S01]  /*0790*/  FFMA R47, R10, R10, R47 ;  /* 0x0000000a0a2f7223 */ /* 0x000fe2000000002f */
[----:B------:R-:W-:Y:S01]  /*07a0*/  HADD2.F32 R11, -RZ, R11.H1_H1 ;  /* 0x3000000bff0b7230 */ /* 0x000fe20000004100 */
[----:B------:R-:W2:Y:S02]  /*07b0*/  SHFL.BFLY PT, R51, R46, 0x8, 0x1f ;  /* 0x0d001f002e337f89 */ /* 0x000ea400000e0000 */
[----:B------:R-:W-:Y:S01]  /*07c0*/  FFMA R48, R42, R42, R47 ;  /* 0x0000002a2a307223 */ /* 0x000fe2000000002f */
[----:B0-----:R-:W-:-:S03]  /*07d0*/  FADD R49, R44, R49 ;  /* 0x000000312c317221 */ /* 0x001fc60000000000 */
[----:B------:R-:W-:Y:S02]  /*07e0*/  FFMA R48, R11, R11, R48 ;  /* 0x0000000b0b307223 */ /* 0x000fe40000000030 */
[----:B------:R-:W0:Y:S04]  /*07f0*/  SHFL.BFLY PT, R44, R49, 0x4, 0x1f ;  /* 0x0c801f00312c7f89 */ /* 0x000e2800000e0000 */
[----:B------:R-:W3:Y:S01]  /*0800*/  SHFL.BFLY PT, R53, R48, 0x8, 0x1f ;  /* 0x0d001f0030357f89 */ /* 0x000ee200000e0000 */
[----:B-1----:R-:W-:-:S05]  /*0810*/  FADD R50, R45, R50 ;  /* 0x000000322d327221 */ /* 0x002fca0000000000 */
[----:B------:R-:W1:Y:S01]  /*0820*/  SHFL.BFLY PT, R47, R50, 0x4, 0x1f ;  /* 0x0c801f00322f7f89 */ /* 0x000e6200000e0000 */
[----:B--2---:R-:W-:-:S05]  /*0830*/  FADD R51, R46, R51 ;  /* 0x000000332e337221 */ /* 0x004fca0000000000 */
[----:B------:R-:W2:Y:S01]  /*0840*/  SHFL.BFLY PT, R54, R51, 0x4, 0x1f ;  /* 0x0c801f0033367f89 */ /* 0x000ea200000e0000 */
[----:B0-----:R-:W-:Y:S01]  /*0850*/  FADD R44, R49, R44 ;  /* 0x0000002c312c7221 */ /* 0x001fe20000000000 */
[----:B---3--:R-:W-:-:S04]  /*0860*/  FADD R55, R48, R53 ;  /* 0x0000003530377221 */ /* 0x008fc80000000000 */
        /* <DEDUP_REMOVED lines=15> */
[----:B---3--:R-:W-:-:S03]  /*0960*/  FADD R51, R48, R51 ;  /* 0x0000003330337221 */ /* 0x008fc60000000000 */
[----:B------:R-:W-:Y:S02]  /*0970*/  FADD R47, R46, c[0x0][0x178] ;  /* 0x00005e002e2f7621 */ /* 0x000fe40000000000 */
[----:B------:R-:W0:Y:S04]  /*0980*/  SHFL.BFLY PT, R46, R51, 0x1, 0x1f ;  /* 0x0c201f00332e7f89 */ /* 0x000e2800000e0000 */
[----:B------:R-:W3:Y:S01]  /*0990*/  MUFU.SQRT R47, R47 ;  /* 0x0000002f002f7308 */ /* 0x000ee20000002000 */
[----:B-1----:R-:W-:-:S04]  /*09a0*/  FADD R49, R52, R49 ;  /* 0x0000003134317221 */ /* 0x002fc80000000000 */
[----:B------:R-:W-:Y:S01]  /*09b0*/  FADD R49, R49, c[0x0][0x178] ;  /* 0x00005e0031317621 */ /* 0x000fe20000000000 */
[----:B--2---:R-:W-:-:S05]  /*09c0*/  FADD R44, R53, R44 ;  /* 0x0000002c352c7221 */ /* 0x004fca0000000000 */
[----:B------:R-:W1:Y:S01]  /*09d0*/  MUFU.SQRT R49, R49 ;  /* 0x0000003100317308 */ /* 0x000e620000002000 */
[----:B------:R-:W-:Y:S01]  /*09e0*/  FADD R44, R44, c[0x0][0x178] ;  /* 0x00005e002c2c7621 */ /* 0x000fe20000000000 */
[----:B---3--:R-:W-:-:S06]  /*09f0*/  FSETP.GT.AND P5, PT, R47, 8.50705917302346158658e+37, PT ;  /* 0x7e8000002f00780b */ /* 0x008fcc0003fa4000 */
[----:B------:R-:W2:Y:S01]  /*0a00*/  MUFU.SQRT R44, R44 ;  /* 0x0000002c002c7308 */ /* 0x000ea20000002000 */
[----:B------:R-:W-:Y:S01]  /*0a10*/  FSETP.GEU.AND P6, PT, R47, 1.175494350822287508e-38, PT ;  /* 0x008000002f00780b */ /* 0x000fe20003fce000 */
[----:B0-----:R-:W-:Y:S01]  /*0a20*/  FADD R46, R51, R46 ;  /* 0x0000002e332e7221 */ /* 0x001fe20000000000 */
[----:B------:R-:W-:-:S03]  /*0a30*/  MOV R52, 0x3e800000 ;  /* 0x3e80000000347802 */ /* 0x000fc60000000f00 */
[----:B------:R-:W-:Y:S01]  /*0a40*/  FADD R46, R46, c[0x0][0x178] ;  /* 0x00005e002e2e7621 */ /* 0x000fe20000000000 */
[----:B-1----:R-:W-:Y:S02]  /*0a50*/  FSETP.GT.AND P4, PT, R49, 8.50705917302346158658e+37, PT ;  /* 0x7e8000003100780b */ /* 0x002fe40003f84000 */
[----:B------:R-:W-:Y:S01]  /*0a60*/  FSEL R48, R52, 1, P5 ;  /* 0x3f80000034307808 */ /* 0x000fe20002800000 */
[----:B------:R-:W-:Y:S02]  /*0a70*/  @P5 FMUL R47, R47, 0.25 ;  /* 0x3e8000002f2f5820 */ /* 0x000fe40000400000 */
[----:B------:R-:W0:Y:S01]  /*0a80*/  MUFU.SQRT R46, R46 ;  /* 0x0000002e002e7308 */ /* 0x000e220000002000 */
[----:B------:R-:W-:Y:S01]  /*0a90*/  FSETP.GEU.AND P5, PT, R49, 1.175494350822287508e-38, PT ;  /* 0x008000003100780b */ /* 0x000fe20003fae000 */
[----:B------:R-:W-:Y:S01]  /*0aa0*/  @!P6 FMUL R47, R47, 16777216 ;  /* 0x4b8000002f2fe820 */ /* 0x000fe20000400000 */
[----:B------:R-:W-:Y:S01]  /*0ab0*/  @!P6 FMUL R48, R48, 16777216 ;  /* 0x4b8000003030e820 */ /* 0x000fe20000400000 */
[----:B--2---:R-:W-:-:S02]  /*0ac0*/  FSETP.GT.AND P6, PT, R44, 8.50705917302346158658e+37, PT ;  /* 0x7e8000002c00780b */ /* 0x004fc40003fc4000 */
[----:B------:R-:W-:Y:S02]  /*0ad0*/  FSEL R50, R52, 1, P4 ;  /* 0x3f80000034327808 */ /* 0x000fe40002000000 */
[----:B------:R-:W-:Y:S01]  /*0ae0*/  @P4 FMUL R49, R49, 0.25 ;  /* 0x3e80000031314820 */ /* 0x000fe20000400000 */
[----:B------:R-:W-:-:S05]  /*0af0*/  FSETP.GEU.AND P4, PT, R44, 1.175494350822287508e-38, PT ;  /* 0x008000002c00780b */ /* 0x000fca0003f8e000 */
[----:B------:R-:W-:Y:S01]  /*0b00*/  @!P5 FMUL R49, R49, 16777216 ;  /* 0x4b8000003131d820 */ /* 0x000fe20000400000 */
[----:B------:R-:W-:Y:S01]  /*0b10*/  @!P5 FMUL R50, R50, 16777216 ;  /* 0x4b8000003232d820 */ /* 0x000fe20000400000 */
[----:B0-----:R-:W-:Y:S01]  /*0b20*/  FSETP.GT.AND P5, PT, R46, 8.50705917302346158658e+37, PT ;  /* 0x7e8000002e00780b */ /* 0x001fe20003fa4000 */
[----:B------:R-:W-:Y:S01]  /*0b30*/  @P6 FMUL R44, R44, 0.25 ;  /* 0x3e8000002c2c6820 */ /* 0x000fe20000400000 */
[----:B------:R-:W-:Y:S02]  /*0b40*/  FSEL R45, R52, 1, P6 ;  /* 0x3f800000342d7808 */ /* 0x000fe40003000000 */
[----:B------:R-:W-:Y:S02]  /*0b50*/  FSETP.GEU.AND P6, PT, R46, 1.175494350822287508e-38, PT ;  /* 0x008000002e00780b */ /* 0x000fe40003fce000 */
[----:B------:R-:W-:Y:S01]  /*0b60*/  LOP3.LUT R53, R23, 0x7, R2, 0xf8, !PT ;  /* 0x0000000717357812 */ /* 0x000fe200078ef802 */
[----:B------:R-:W-:Y:S01]  /*0b70*/  @!P4 FMUL R44, R44, 16777216 ;  /* 0x4b8000002c2cc820 */ /* 0x000fe20000400000 */
[----:B------:R-:W-:Y:S01]  /*0b80*/  @!P4 FMUL R45, R45, 16777216 ;  /* 0x4b8000002d2dc820 */ /* 0x000fe20000400000 */
[----:B------:R-:W0:Y:S01]  /*0b90*/  MUFU.RCP R47, R47 ;  /* 0x0000002f002f7308 */ /* 0x000e220000001000 */
[----:B------:R-:W-:-:S03]  /*0ba0*/  ISETP.GE.U32.AND P4, PT, R53, 0xfa0, PT ;  /* 0x00000fa03500780c */ /* 0x000fc60003f86070 */
[----:B------:R-:W-:Y:S01]  /*0bb0*/  @P5 FMUL R46, R46, 0.25 ;  /* 0x3e8000002e2e5820 */ /* 0x000fe20000400000 */
[----:B------:R-:W-:-:S03]  /*0bc0*/  LOP3.LUT R23, R2, 0x1f, RZ, 0xc0, !PT ;  /* 0x0000001f02177812 */ /* 0x000fc600078ec0ff */
[----:B------:R-:W-:Y:S01]  /*0bd0*/  @!P6 FMUL R46, R46, 16777216 ;  /* 0x4b8000002e2ee820 */ /* 0x000fe20000400000 */
[----:B------:R-:W-:Y:S01]  /*0be0*/  ISETP.GE.U32.AND.EX P4, PT, R0, RZ, PT, P4 ;  /* 0x000000ff0000720c */ /* 0x000fe20003f86140 */
[----:B------:R-:W1:Y:S03]  /*0bf0*/  MUFU.RCP R49, R49 ;  /* 0x0000003100317308 */ /* 0x000e660000001000 */
[----:B------:R-:W-:Y:S02]  /*0c00*/  ISETP.LT.U32.AND P4, PT, R23, 0x8, !P4 ;  /* 0x000000081700780c */ /* 0x000fe40006781070 */
[----:B------:R-:W-:-:S03]  /*0c10*/  SHF.R.U32.HI R23, RZ, 0x2, R2 ;  /* 0x00000002ff177819 */ /* 0x000fc60000011602 */
[----:B------:R-:W2:Y:S01]  /*0c20*/  MUFU.RCP R46, R46 ;  /* 0x0000002e002e7308 */ /* 0x000ea20000001000 */
[----:B------:R-:W-:Y:S02]  /*0c30*/  LOP3.LUT R51, R23, 0x4, RZ, 0xc0, !PT ;  /* 0x0000000417337812 */ /* 0x000fe400078ec0ff */
[----:B------:R-:W-:-:S05]  /*0c40*/  FSEL R23, R52, 1, P5 ;  /* 0x3f80000034177808 */ /* 0x000fca0002800000 */
[----:B------:R-:W3:Y:S01]  /*0c50*/  MUFU.RCP R44, R44 ;  /* 0x0000002c002c7308 */ /* 0x000ee20000001000 */
[----:B0-----:R-:W-:Y:S01]  /*0c60*/  FMUL R54, R47, R48 ;  /* 0x000000302f367220 */ /* 0x001fe20000400000 */
[----:B------:R-:W-:Y:S01]  /*0c70*/  @!P6 FMUL R23, R23, 16777216 ;  /* 0x4b8000001717e820 */ /* 0x000fe20000400000 */
[----:B-1----:R-:W-:Y:S01]  /*0c80*/  FMUL R56, R49, R50 ;  /* 0x0000003231387220 */ /* 0x002fe20000400000 */
[----:B------:R-:W-:Y:S01]  /*0c90*/  IADD3 R22, P5, R22, c[0x0][0x168], RZ ;  /* 0x00005a0016167a10 */ /* 0x000fe20007fbe0ff */
[-C--:B------:R-:W-:Y:S01]  /*0ca0*/  FMUL R47, R26, R54.reuse ;  /* 0x000000361a2f7220 */ /* 0x080fe20000400000 */
[-C--:B------:R-:W-:Y:S01]  /*0cb0*/  FMUL R24, R24, R54.reuse ;  /* 0x0000003618187220 */ /* 0x080fe20000400000 */
[-C--:B------:R-:W-:Y:S01]  /*0cc0*/  FMUL R27, R27, R54.reuse ;  /* 0x000000361b1b7220 */ /* 0x080fe20000400000 */
[-C--:B------:R-:W-:Y:S01]  /*0cd0*/  FMUL R26, R25, R54.reuse ;  /* 0x00000036191a7220 */ /* 0x080fe20000400000 */
[-C--:B------:R-:W-:Y:S01]  /*0ce0*/  FMUL R29, R29, R54.reuse ;  /* 0x000000361d1d7220 */ /* 0x080fe20000400000 */
[-C--:B------:R-:W-:Y:S01]  /*0cf0*/  FMUL R28, R28, R54.reuse ;  /* 0x000000361c1c7220 */ /* 0x080fe20000400000 */
[-C--:B------:R-:W-:Y:S01]  /*0d00*/  FMUL R31, R31, R54.reuse ;  /* 0x000000361f1f7220 */ /* 0x080fe20000400000 */
[----:B------:R-:W-:Y:S01]  /*0d10*/  FMUL R30, R30, R54 ;  /* 0x000000361e1e7220 */ /* 0x000fe20000400000 */
[----:B--2---:R-:W-:Y:S01]  /*0d20*/  FMUL R55, R46, R23 ;  /* 0x000000172e377220 */ /* 0x004fe20000400000 */
[-C--:B------:R-:W-:Y:S01]  /*0d30*/  FMUL R25, R12, R56.reuse ;  /* 0x000000380c197220 */ /* 0x080fe20000400000 */
[-C--:B------:R-:W-:Y:S01]  /*0d40*/  FMUL R48, R15, R56.reuse ;  /* 0x000000380f307220 */ /* 0x080fe20000400000 */
[----:B---3--:R-:W-:Y:S01]  /*0d50*/  FMUL R52, R44, R45 ;  /* 0x0000002d2c347220 */ /* 0x008fe20000400000 */
[-C--:B------:R-:W-:Y:S01]  /*0d60*/  FMUL R44, R14, R56.reuse ;  /* 0x000000380e2c7220 */ /* 0x080fe20000400000 */
[----:B------:R-:W-:Y:S01]  /*0d70*/  FMUL R45, R13, R56 ;  /* 0x000000380d2d7220 */ /* 0x000fe20000400000 */
[----:B------:R-:W-:Y:S01]  /*0d80*/  IADD3.X R23, R21, c[0x0][0x16c], RZ, P5, !PT ;  /* 0x00005b0015177a10 */ /* 0x000fe20002ffe4ff */
[-C--:B------:R-:W-:Y:S01]  /*0d90*/  FMUL R21, R4, R55.reuse ;  /* 0x0000003704157220 */ /* 0x080fe20000400000 */
[----:B------:R-:W-:Y:S01]  /*0da0*/  F2FP.PACK_AB R12, R47, R24 ;  /* 0x000000182f0c723e */ /* 0x000fe200000000ff */
[----:B------:R-:W-:Y:S01]  /*0db0*/  FMUL R8, R8, R55 ;  /* 0x0000003708087220 */ /* 0x000fe20000400000 */
[----:B------:R-:W-:-:S02]  /*0dc0*/  F2FP.PACK_AB R13, R26, R27 ;  /* 0x0000001b1a0d723e */ /* 0x000fc400000000ff */
[----:B------:R-:W-:Y:S02]  /*0dd0*/  F2FP.PACK_AB R14, R28, R29 ;  /* 0x0000001d1c0e723e */ /* 0x000fe400000000ff */
[----:B------:R-:W-:Y:S01]  /*0de0*/  F2FP.PACK_AB R15, R30, R31 ;  /* 0x0000001f1e0f723e */ /* 0x000fe200000000ff */
[-C--:B------:R-:W-:Y:S01]  /*0df0*/  FMUL R49, R38, R52.reuse ;  /* 0x0000003426317220 */ /* 0x080fe20000400000 */
[-C--:B------:R-:W-:Y:S01]  /*0e00*/  FMUL R38, R5, R52.reuse ;  /* 0x0000003405267220 */ /* 0x080fe20000400000 */
[----:B------:R-:W-:Y:S01]  /*0e10*/  FMUL R37, R37, R52 ;  /* 0x0000003425257220 */ /* 0x000fe20000400000 */
[-C--:B------:R-:W-:Y:S01]  /*0e20*/  FMUL R9, R9, R55.reuse ;  /* 0x0000003709097220 */ /* 0x080fe20000400000 */
[----:B------:R-:W-:Y:S01]  /*0e30*/  FMUL R40, R40, R55 ;  /* 0x0000003728287220 */ /* 0x000fe20000400000 */
[-C--:B------:R-:W-:Y:S01]  /*0e40*/  FMUL R32, R32, R56.reuse ;  /* 0x0000003820207220 */ /* 0x080fe20000400000 */
[-C--:B------:R-:W-:Y:S01]  /*0e50*/  FMUL R34, R34, R56.reuse ;  /* 0x0000003822227220 */ /* 0x080fe20000400000 */
[-C--:B------:R-:W-:Y:S01]  /*0e60*/  FMUL R33, R33, R56.reuse ;  /* 0x0000003821217220 */ /* 0x080fe20000400000 */
[----:B------:R-:W-:Y:S01]  /*0e70*/  FMUL R35, R35, R56 ;  /* 0x0000003823237220 */ /* 0x000fe20000400000 */
[-C--:B------:R-:W-:Y:S01]  /*0e80*/  FMUL R46, R6, R52.reuse ;  /* 0x00000034062e7220 */ /* 0x080fe20000400000 */
[-C--:B------:R-:W-:Y:S01]  /*0e90*/  FMUL R39, R39, R52.reuse ;  /* 0x0000003427277220 */ /* 0x080fe20000400000 */
[----:B------:R-:W-:Y:S01]  /*0ea0*/  @!P3 STG.E.128 [R22.64], R12 ;  /* 0x0000000c1600b986 */ /* 0x000fe2000c101d04 */
[----:B------:R-:W-:Y:S01]  /*0eb0*/  F2FP.PACK_AB R28, R8, R21 ;  /* 0x00000015081c723e */ /* 0x000fe200000000ff */
[-C--:B------:R-:W-:Y:S01]  /*0ec0*/  FMUL R36, R36, R52.reuse ;  /* 0x0000003424247220 */ /* 0x080fe20000400000 */
[-C--:B------:R-:W-:Y:S01]  /*0ed0*/  FMUL R41, R41, R52.reuse ;  /* 0x0000003429297220 */ /* 0x080fe20000400000 */
[----:B------:R-:W-:Y:S01]  /*0ee0*/  FMUL R50, R43, R52 ;  /* 0x000000342b327220 */ /* 0x000fe20000400000 */
[-C--:B------:R-:W-:Y:S01]  /*0ef0*/  FMUL R42, R42, R55.reuse ;  /* 0x000000372a2a7220 */ /* 0x080fe20000400000 */
[-C--:B------:R-:W-:Y:S01]  /*0f00*/  FMUL R11, R11, R55.reuse ;  /* 0x000000370b0b7220 */ /* 0x080fe20000400000 */
[----:B------:R-:W-:Y:S01]  /*0f10*/  IADD3 R8, P3, R17, c[0x0][0x168], RZ ;  /* 0x00005a0011087a10 */ /* 0x000fe20007f7e0ff */
[-C--:B------:R-:W-:Y:S01]  /*0f20*/  FMUL R24, R7, R55.reuse ;  /* 0x0000003707187220 */ /* 0x080fe20000400000 */
[----:B------:R-:W-:Y:S01]  /*0f30*/  FMUL R27, R10, R55 ;  /* 0x000000370a1b7220 */ /* 0x000fe20000400000 */
[----:B------:R-:W-:-:S02]  /*0f40*/  IADD3 R20, P5, R20, c[0x0][0x168], RZ ;  /* 0x00005a0014147a10 */ /* 0x000fc40007fbe0ff */
[----:B------:R-:W-:Y:S02]  /*0f50*/  IADD3 R10, P6, R19, c[0x0][0x168], RZ ;  /* 0x00005a00130a7a10 */ /* 0x000fe40007fde0ff */
[----:B------:R-:W-:Y:S02]  /*0f60*/  F2FP.PACK_AB R37, R37, R38 ;  /* 0x000000262525723e */ /* 0x000fe400000000ff */
[----:B------:R-:W-:Y:S02]  /*0f70*/  F2FP.PACK_AB R29, R40, R9 ;  /* 0x00000009281d723e */ /* 0x000fe400000000ff */
[----:B------:R-:W-:Y:S02]  /*0f80*/  F2FP.PACK_AB R4, R25, R32 ;  /* 0x000000201904723e */ /* 0x000fe400000000ff */
[----:B------:R-:W-:Y:S02]  /*0f90*/  F2FP.PACK_AB R5, R33, R34 ;  /* 0x000000222105723e */ /* 0x000fe400000000ff */
[----:B------:R-:W-:-:S02]  /*0fa0*/  F2FP.PACK_AB R6, R45, R44 ;  /* 0x0000002c2d06723e */ /* 0x000fc400000000ff */
[----:B------:R-:W-:Y:S02]  /*0fb0*/  F2FP.PACK_AB R7, R35, R48 ;  /* 0x000000302307723e */ /* 0x000fe400000000ff */
[----:B------:R-:W-:Y:S02]  /*0fc0*/  F2FP.PACK_AB R38, R39, R46 ;  /* 0x0000002e2726723e */ /* 0x000fe400000000ff */
[----:B------:R-:W-:Y:S02]  /*0fd0*/  IADD3.X R9, R3, c[0x0][0x16c], RZ, P3, !PT ;  /* 0x00005b0003097a10 */ /* 0x000fe40001ffe4ff */
[----:B------:R-:W-:Y:S02]  /*0fe0*/  F2FP.PACK_AB R36, R49, R36 ;  /* 0x000000243124723e */ /* 0x000fe400000000ff */
[----:B------:R-:W-:Y:S02]  /*0ff0*/  F2FP.PACK_AB R39, R50, R41 ;  /* 0x000000293227723e */ /* 0x000fe400000000ff */
[----:B------:R-:W-:-:S02]  /*1000*/  IADD3.X R21, R16, c[0x0][0x16c], RZ, P5, !PT ;  /* 0x00005b0010157a10 */ /* 0x000fc40002ffe4ff */
[----:B------:R-:W-:Y:S02]  /*1010*/  F2FP.PACK_AB R31, R11, R42 ;  /* 0x0000002a0b1f723e */ /* 0x000fe400000000ff */
[----:B------:R-:W-:Y:S02]  /*1020*/  F2FP.PACK_AB R30, R27, R24 ;  /* 0x000000181b1e723e */ /* 0x000fe400000000ff */
[----:B------:R-:W-:Y:S01]  /*1030*/  IADD3.X R11, R18, c[0x0][0x16c], RZ, P6, !PT ;  /* 0x00005b00120b7a10 */ /* 0x000fe200037fe4ff */
[----:B------:R-:W-:Y:S04]  /*1040*/  @!P2 STG.E.128 [R8.64], R4 ;  /* 0x000000040800a986 */ /* 0x000fe8000c101d04 */
[----:B------:R-:W-:Y:S04]  /*1050*/  @!P1 STG.E.128 [R20.64], R36 ;  /* 0x0000002414009986 */ /* 0x000fe8000c101d04 */
[----:B------:R-:W-:Y:S04]  /*1060*/  STS [R51], R54 ;  /* 0x0000003633007388 */ /* 0x000fe80000000800 */
[----:B------:R-:W-:Y:S04]  /*1070*/  STS [R51+0x8], R56 ;  /* 0x0000083833007388 */ /* 0x000fe80000000800 */
[----:B------:R-:W-:Y:S04]  /*1080*/  STS [R51+0x10], R52 ;  /* 0x0000103433007388 */ /* 0x000fe80000000800 */
[----:B------:R-:W-:Y:S04]  /*1090*/  STS [R51+0x18], R55 ;  /* 0x0000183733007388 */ /* 0x000fe80000000800 */
[----:B------:R-:W-:Y:S04]  /*10a0*/  @!P0 STG.E.128 [R10.64], R28 ;  /* 0x0000001c0a008986 */ /* 0x000fe8000c101d04 */
[----:B------:R-:W-:Y:S06]  /*10b0*/  BAR.SYNC 0x0 ;  /* 0x0000000000007b1d */ /* 0x000fec0000000000 */
[----:B------:R-:W-:Y:S05]  /*10c0*/  @!P4 EXIT ;  /* 0x000000000000c94d */ /* 0x000fea0003800000 */
[----:B------:R-:W-:Y:S02]  /*10d0*/  LOP3.LUT R4, R2, 0x7, RZ, 0xc0, !PT ;  /* 0x0000000702047812 */ /* 0x000fe400078ec0ff */
[----:B------:R-:W-:-:S03]  /*10e0*/  LEA R2, P0, R53, c[0x0][0x170], 0x2 ;  /* 0x00005c0035027a11 */ /* 0x000fc600078010ff */
[----:B------:R-:W0:Y:S01]  /*10f0*/  LDS R5, [R4.X4] ;  /* 0x0000000004057984 */ /* 0x000e220000004800 */
[----:B------:R-:W-:-:S05]  /*1100*/  LEA.HI.X R3, R53, c[0x0][0x174], R0, 0x2, P0 ;  /* 0x00005d0035037a11 */ /* 0x000fca00000f1400 */
[----:B0-----:R-:W-:Y:S01]  /*1110*/  STG.E [R2.64], R5 ;  /* 0x0000000502007986 */ /* 0x001fe2000c101904 */
[----:B------:R-:W-:Y:S05]  /*1120*/  EXIT ;  /* 0x000000000000794d */ /* 0x000fea0003800000 */
.L_x_0:
[----:B------:R-:W-:-:S00]  /*1130*/  BRA `(.L_x_0) ;  /* 0xfffffff000007947 */ /* 0x000fc0000383ffff */
[----:B------:R-:W-:-:S00]  /*1140*/  NOP ;  /* 0x0000000000007918 */ /* 0x000fc00000000000 */
        /* <DEDUP_REMOVED lines=11> */
.L_x_1:


//--------------------- .nv.global.init           --------------------------
	.section	.nv.global.init,"aw",@progbits
.nv.global.init:
	.type		_$_str,@object
	.size		_$_str,(_$_str_$_2 - _$_str)
_$_str:
        /*0000*/ 	.byte	0x5f, 0x5f, 0x43, 0x55, 0x44, 0x41, 0x5f, 0x46, 0x54, 0x5a, 0x00
	.type		_$_str_$_2,@object
	.size		_$_str_$_2,(.L_1 - _$_str_$_2)
_$_str_$_2:
        /*000b*/ 	.byte	0x5f, 0x5f, 0x43, 0x55, 0x44, 0x41, 0x5f, 0x50, 0x52, 0x45, 0x43, 0x5f, 0x53, 0x51, 0x52, 0x54
        /*001b*/ 	.byte	0x00
.L_1:


//--------------------- .nv.shared.l2norm_fwd_kernel --------------------------
	.section	.nv.shared.l2norm_fwd_kernel,"aw",@nobits
	.align	16
